//
// Generated by NVIDIA NVVM Compiler
//
// Compiler Build ID: CL-36424714
// Cuda compilation tools, release 13.0, V13.0.88
// Based on NVVM 20.0.0
//

.version 9.0
.target sm_100
.address_size 64

	// .globl	_Z19elementWiseAdditionPfS_S_i
// _ZZ19elementWiseAdditionPfS_S_iE3a_s has been demoted
// _ZZ19elementWiseAdditionPfS_S_iE3b_s has been demoted
// _ZZ19elementWiseAdditionPfS_S_iE3c_s has been demoted

.visible .entry _Z19elementWiseAdditionPfS_S_i(
	.param .u64 .ptr .align 1 _Z19elementWiseAdditionPfS_S_i_param_0,
	.param .u64 .ptr .align 1 _Z19elementWiseAdditionPfS_S_i_param_1,
	.param .u64 .ptr .align 1 _Z19elementWiseAdditionPfS_S_i_param_2,
	.param .u32 _Z19elementWiseAdditionPfS_S_i_param_3
)
{
	.reg .pred 	%p<6>;
	.reg .b32 	%r<14>;
	.reg .b32 	%f<7>;
	.reg .b64 	%rd<12>;
	// demoted variable
	.shared .align 4 .b8 _ZZ19elementWiseAdditionPfS_S_iE3a_s[128];
	// demoted variable
	.shared .align 4 .b8 _ZZ19elementWiseAdditionPfS_S_iE3b_s[128];
	// demoted variable
	.shared .align 4 .b8 _ZZ19elementWiseAdditionPfS_S_iE3c_s[128];
	ld.param.u64 	%rd1, [_Z19elementWiseAdditionPfS_S_i_param_0];
	ld.param.u64 	%rd2, [_Z19elementWiseAdditionPfS_S_i_param_1];
	ld.param.u64 	%rd3, [_Z19elementWiseAdditionPfS_S_i_param_2];
	ld.param.u32 	%r6, [_Z19elementWiseAdditionPfS_S_i_param_3];
	mov.u32 	%r7, %ctaid.x;
	mov.u32 	%r8, %ntid.x;
	mov.u32 	%r1, %tid.x;
	mad.lo.s32 	%r2, %r7, %r8, %r1;
	setp.ge.s32 	%p1, %r2, %r6;
	shl.b32 	%r9, %r1, 2;
	mov.u32 	%r10, _ZZ19elementWiseAdditionPfS_S_iE3a_s;
	add.s32 	%r3, %r10, %r9;
	mov.u32 	%r11, _ZZ19elementWiseAdditionPfS_S_iE3b_s;
	add.s32 	%r4, %r11, %r9;
	@%p1 bra 	$L__BB0_2;
	cvta.to.global.u64 	%rd4, %rd1;
	cvta.to.global.u64 	%rd5, %rd2;
	mul.wide.s32 	%rd6, %r2, 4;
	add.s64 	%rd7, %rd4, %rd6;
	ld.global.f32 	%f1, [%rd7];
	st.shared.f32 	[%r3], %f1;
	add.s64 	%rd8, %rd5, %rd6;
	ld.global.f32 	%f2, [%rd8];
	st.shared.f32 	[%r4], %f2;
$L__BB0_2:
	setp.ge.s32 	%p2, %r2, %r6;
	bar.sync 	0;
	setp.lt.s32 	%p3, %r6, 1;
	mov.u32 	%r13, _ZZ19elementWiseAdditionPfS_S_iE3c_s;
	add.s32 	%r5, %r13, %r9;
	or.pred  	%p4, %p2, %p3;
	@%p4 bra 	$L__BB0_4;
	ld.shared.f32 	%f3, [%r3];
	ld.shared.f32 	%f4, [%r4];
	add.f32 	%f5, %f3, %f4;
	st.shared.f32 	[%r5], %f5;
$L__BB0_4:
	setp.ge.s32 	%p5, %r2, %r6;
	bar.sync 	0;
	@%p5 bra 	$L__BB0_6;
	ld.shared.f32 	%f6, [%r5];
	cvta.to.global.u64 	%rd9, %rd3;
	mul.wide.s32 	%rd10, %r2, 4;
	add.s64 	%rd11, %rd9, %rd10;
	st.global.f32 	[%rd11], %f6;
$L__BB0_6:
	ret;

}


// ===== COMPILED SASS (sm_100) =====

	.target	sm_100

	.elftype	@"ET_EXEC"


//--------------------- .note.nv.tkinfo           --------------------------
	.section	.note.nv.tkinfo,"",@"SHT_NOTE"
	.sectionflags	@"SHF_NOTE_NV_TKINFO"
	.tkinfo
        /*0018*/ 	.word	0x00000002
        /*0030*/ 	.string	""
        /*0030*/ 	.string	"ptxas"
        /*0030*/ 	.string	"Cuda compilation tools, release 13.0, V13.0.88"
        /*0030*/ 	.string	"Build cuda_13.0.r13.0/compiler.36424714_0"
        /*0030*/ 	.string	"-arch sm_100 -m 64 "



//--------------------- .note.nv.cuinfo           --------------------------
	.section	.note.nv.cuinfo,"",@"SHT_NOTE"
	.sectionflags	@"SHF_NOTE_NV_CUINFO"
        /*0018*/ 	.short	0x0002
        /*001a*/ 	.short	0x0064
        /*001c*/ 	.short	0x0082
	.zero		2


//--------------------- .nv.info                  --------------------------
	.section	.nv.info,"",@"SHT_CUDA_INFO"
	.align	4


	//----- nvinfo : EIATTR_REGCOUNT
	.align		4
        /*0000*/ 	.byte	0x04, 0x2f
        /*0002*/ 	.short	(.L_1 - .L_0)
	.align		4
.L_0:
        /*0004*/ 	.word	index@(_Z19elementWiseAdditionPfS_S_i)
        /*0008*/ 	.word	0x0000000c


	//----- nvinfo : EIATTR_FRAME_SIZE
	.align		4
.L_1:
        /*000c*/ 	.byte	0x04, 0x11
        /*000e*/ 	.short	(.L_3 - .L_2)
	.align		4
.L_2:
        /*0010*/ 	.word	index@(_Z19elementWiseAdditionPfS_S_i)
        /*0014*/ 	.word	0x00000000


	//----- nvinfo : EIATTR_MIN_STACK_SIZE
	.align		4
.L_3:
        /*0018*/ 	.byte	0x04, 0x12
        /*001a*/ 	.short	(.L_5 - .L_4)
	.align		4
.L_4:
        /*001c*/ 	.word	index@(_Z19elementWiseAdditionPfS_S_i)
        /*0020*/ 	.word	0x00000000
.L_5:


//--------------------- .nv.compat                --------------------------
	.section	.nv.compat,"",@"SHT_CUDA_COMPAT_INFO"
	.align	4
        /*0000*/ 	.byte	0x02, 0x09, 0x00, 0x00, 0x02, 0x02, 0x01, 0x00, 0x02, 0x05, 0x05, 0x00, 0x03, 0x07, 0x01, 0x01
        /*0010*/ 	.byte	0x02, 0x03, 0x00, 0x00, 0x02, 0x06, 0x01, 0x00, 0x04, 0x0b, 0x08, 0x00, 0x09, 0x00, 0x00, 0x00
        /*0020*/ 	.byte	0x00, 0x00, 0x00, 0x00


//--------------------- .nv.info._Z19elementWiseAdditionPfS_S_i --------------------------
	.section	.nv.info._Z19elementWiseAdditionPfS_S_i,"",@"SHT_CUDA_INFO"
	.sectionflags	@""
	.align	4


	//----- nvinfo : EIATTR_CUDA_API_VERSION
	.align		4
        /*0000*/ 	.byte	0x04, 0x37
        /*0002*/ 	.short	(.L_7 - .L_6)
.L_6:
        /*0004*/ 	.word	0x00000082


	//----- nvinfo : EIATTR_KPARAM_INFO
	.align		4
.L_7:
        /*0008*/ 	.byte	0x04, 0x17
        /*000a*/ 	.short	(.L_9 - .L_8)
.L_8:
        /*000c*/ 	.word	0x00000000
        /*0010*/ 	.short	0x0003
        /*0012*/ 	.short	0x0018
        /*0014*/ 	.byte	0x00, 0xf0, 0x11, 0x00


	//----- nvinfo : EIATTR_KPARAM_INFO
	.align		4
.L_9:
        /*0018*/ 	.byte	0x04, 0x17
        /*001a*/ 	.short	(.L_11 - .L_10)
.L_10:
        /*001c*/ 	.word	0x00000000
        /*0020*/ 	.short	0x0002
        /*0022*/ 	.short	0x0010
        /*0024*/ 	.byte	0x00, 0xf5, 0x21, 0x00


	//----- nvinfo : EIATTR_KPARAM_INFO
	.align		4
.L_11:
        /*0028*/ 	.byte	0x04, 0x17
        /*002a*/ 	.short	(.L_13 - .L_12)
.L_12:
        /*002c*/ 	.word	0x00000000
        /*0030*/ 	.short	0x0001
        /*0032*/ 	.short	0x0008
        /*0034*/ 	.byte	0x00, 0xf5, 0x21, 0x00


	//----- nvinfo : EIATTR_KPARAM_INFO
	.align		4
.L_13:
        /*0038*/ 	.byte	0x04, 0x17
        /*003a*/ 	.short	(.L_15 - .L_14)
.L_14:
        /*003c*/ 	.word	0x00000000
        /*0040*/ 	.short	0x0000
        /*0042*/ 	.short	0x0000
        /*0044*/ 	.byte	0x00, 0xf5, 0x21, 0x00


	//----- nvinfo : EIATTR_SPARSE_MMA_MASK
	.align		4
.L_15:
        /*0048*/ 	.byte	0x03, 0x50
        /*004a*/ 	.short	0x0000


	//----- nvinfo : EIATTR_MAXREG_COUNT
	.align		4
        /*004c*/ 	.byte	0x03, 0x1b
        /*004e*/ 	.short	0x00ff


	//----- nvinfo : EIATTR_NUM_BARRIERS
	.align		4
        /*0050*/ 	.byte	0x02, 0x4c
        /*0052*/ 	.byte	0x01
	.zero		1


	//----- nvinfo : EIATTR_MERCURY_ISA_VERSION
	.align		4
        /*0054*/ 	.byte	0x03, 0x5f
        /*0056*/ 	.short	0x0101


	//----- nvinfo : EIATTR_VRC_CTA_INIT_COUNT
	.align		4
        /*0058*/ 	.byte	0x02, 0x4a
	.zero		1
	.zero		1


	//----- nvinfo : EIATTR_EXIT_INSTR_OFFSETS
	.align		4
        /*005c*/ 	.byte	0x04, 0x1c
        /*005e*/ 	.short	(.L_17 - .L_16)


	//   ....[0]....
.L_16:
        /*0060*/ 	.word	0x00000220


	//   ....[1]....
        /*0064*/ 	.word	0x00000270


	//----- nvinfo : EIATTR_CBANK_PARAM_SIZE
	.align		4
.L_17:
        /*0068*/ 	.byte	0x03, 0x19
        /*006a*/ 	.short	0x001c


	//----- nvinfo : EIATTR_PARAM_CBANK
	.align		4
        /*006c*/ 	.byte	0x04, 0x0a
        /*006e*/ 	.short	(.L_19 - .L_18)
	.align		4
.L_18:
        /*0070*/ 	.word	index@(.nv.constant0._Z19elementWiseAdditionPfS_S_i)
        /*0074*/ 	.short	0x0380
        /*0076*/ 	.short	0x001c


	//----- nvinfo : EIATTR_SW_WAR
	.align		4
.L_19:
        /*0078*/ 	.byte	0x04, 0x36
        /*007a*/ 	.short	(.L_21 - .L_20)
.L_20:
        /*007c*/ 	.word	0x00000008
.L_21:


//--------------------- .nv.callgraph             --------------------------
	.section	.nv.callgraph,"",@"SHT_CUDA_CALLGRAPH"
	.align	4
	.sectionentsize	8
	.align		4
        /*0000*/ 	.word	0x00000000
	.align		4
        /*0004*/ 	.word	0xffffffff
	.align		4
        /*0008*/ 	.word	0x00000000
	.align		4
        /*000c*/ 	.word	0xfffffffe
	.align		4
        /*0010*/ 	.word	0x00000000
	.align		4
        /*0014*/ 	.word	0xfffffffd
	.align		4
        /*0018*/ 	.word	0x00000000
	.align		4
        /*001c*/ 	.word	0xfffffffc


//--------------------- .text._Z19elementWiseAdditionPfS_S_i --------------------------
	.section	.text._Z19elementWiseAdditionPfS_S_i,"ax",@progbits
	.align	128
        .global         _Z19elementWiseAdditionPfS_S_i
        .type           _Z19elementWiseAdditionPfS_S_i,@function
        .size           _Z19elementWiseAdditionPfS_S_i,(.L_x_1 - _Z19elementWiseAdditionPfS_S_i)
        .other          _Z19elementWiseAdditionPfS_S_i,@"STO_CUDA_ENTRY STV_DEFAULT"
_Z19elementWiseAdditionPfS_S_i:
.text._Z19elementWiseAdditionPfS_S_i:
[----:B------:R-:W-:Y:S01]  /*0000*/  LDC R1, c[0x0][0x37c] ;  /* 0x0000df00ff017b82 */ /* 0x000fe20000000800 */
[----:B------:R-:W0:Y:S07]  /*0010*/  S2R R8, SR_TID.X ;  /* 0x0000000000087919 */ /* 0x000e2e0000002100 */
[----:B------:R-:W0:Y:S01]  /*0020*/  S2UR UR4, SR_CTAID.X ;  /* 0x00000000000479c3 */ /* 0x000e220000002500 */
[----:B------:R-:W1:Y:S07]  /*0030*/  LDCU.64 UR8, c[0x0][0x358] ;  /* 0x00006b00ff0877ac */ /* 0x000e6e0008000a00 */
[----:B------:R-:W0:Y:S08]  /*0040*/  LDC R7, c[0x0][0x360] ;  /* 0x0000d800ff077b82 */ /* 0x000e300000000800 */
[----:B------:R-:W2:Y:S08]  /*0050*/  LDC R0, c[0x0][0x398] ;  /* 0x0000e600ff007b82 */ /* 0x000eb00000000800 */
[----:B------:R-:W3:Y:S08]  /*0060*/  LDC.64 R2, c[0x0][0x380] ;  /* 0x0000e000ff027b82 */ /* 0x000ef00000000a00 */
[----:B------:R-:W4:Y:S01]  /*0070*/  LDC.64 R4, c[0x0][0x388] ;  /* 0x0000e200ff047b82 */ /* 0x000f220000000a00 */
[----:B0-----:R-:W-:-:S05]  /*0080*/  IMAD R7, R7, UR4, R8 ;  /* 0x0000000407077c24 */ /* 0x001fca000f8e0208 */
[----:B--2---:R-:W-:-:S13]  /*0090*/  ISETP.GE.AND P1, PT, R7, R0, PT ;  /* 0x000000000700720c */ /* 0x004fda0003f26270 */
[----:B---3--:R-:W-:-:S04]  /*00a0*/  @!P1 IMAD.WIDE R2, R7, 0x4, R2 ;  /* 0x0000000407029825 */ /* 0x008fc800078e0202 */
[----:B----4-:R-:W-:Y:S02]  /*00b0*/  @!P1 IMAD.WIDE R4, R7, 0x4, R4 ;  /* 0x0000000407049825 */ /* 0x010fe400078e0204 */
[----:B-1----:R-:W2:Y:S04]  /*00c0*/  @!P1 LDG.E R3, desc[UR8][R2.64] ;  /* 0x0000000802039981 */ /* 0x002ea8000c1e1900 */
[----:B------:R0:W3:Y:S01]  /*00d0*/  @!P1 LDG.E R5, desc[UR8][R4.64] ;  /* 0x0000000804059981 */ /* 0x0000e2000c1e1900 */
[----:B------:R-:W1:Y:S01]  /*00e0*/  S2UR UR6, SR_CgaCtaId ;  /* 0x00000000000679c3 */ /* 0x000e620000008800 */
[----:B------:R-:W-:Y:S01]  /*00f0*/  UMOV UR4, 0x400 ;  /* 0x0000040000047882 */ /* 0x000fe20000000000 */
[----:B------:R-:W-:Y:S01]  /*0100*/  ISETP.GE.AND P0, PT, R0, 0x1, PT ;  /* 0x000000010000780c */ /* 0x000fe20003f06270 */
[----:B------:R-:W-:-:S03]  /*0110*/  UIADD3 UR5, UPT, UPT, UR4, 0x80, URZ ;  /* 0x0000008004057890 */ /* 0x000fc6000fffe0ff */
[----:B------:R-:W-:Y:S01]  /*0120*/  ISETP.GE.OR P0, PT, R7, R0, !P0 ;  /* 0x000000000700720c */ /* 0x000fe20004706670 */
[----:B-1----:R-:W-:Y:S02]  /*0130*/  ULEA UR7, UR6, UR4, 0x18 ;  /* 0x0000000406077291 */ /* 0x002fe4000f8ec0ff */
[----:B------:R-:W-:Y:S02]  /*0140*/  ULEA UR5, UR6, UR5, 0x18 ;  /* 0x0000000506057291 */ /* 0x000fe4000f8ec0ff */
[----:B------:R-:W-:Y:S02]  /*0150*/  UIADD3 UR4, UPT, UPT, UR4, 0x100, URZ ;  /* 0x0000010004047890 */ /* 0x000fe4000fffe0ff */
[C---:B------:R-:W-:Y:S02]  /*0160*/  LEA R0, R8.reuse, UR7, 0x2 ;  /* 0x0000000708007c11 */ /* 0x040fe4000f8e10ff */
[----:B------:R-:W-:Y:S01]  /*0170*/  LEA R6, R8, UR5, 0x2 ;  /* 0x0000000508067c11 */ /* 0x000fe2000f8e10ff */
[----:B------:R-:W-:-:S06]  /*0180*/  ULEA UR4, UR6, UR4, 0x18 ;  /* 0x0000000406047291 */ /* 0x000fcc000f8ec0ff */
[----:B0-----:R-:W-:Y:S01]  /*0190*/  LEA R4, R8, UR4, 0x2 ;  /* 0x0000000408047c11 */ /* 0x001fe2000f8e10ff */
[----:B--2---:R-:W-:Y:S04]  /*01a0*/  @!P1 STS [R0], R3 ;  /* 0x0000000300009388 */ /* 0x004fe80000000800 */
[----:B---3--:R-:W-:Y:S01]  /*01b0*/  @!P1 STS [R6], R5 ;  /* 0x0000000506009388 */ /* 0x008fe20000000800 */
[----:B------:R-:W-:Y:S06]  /*01c0*/  BAR.SYNC.DEFER_BLOCKING 0x0 ;  /* 0x0000000000007b1d */ /* 0x000fec0000010000 */
[----:B------:R-:W-:Y:S04]  /*01d0*/  @!P0 LDS R2, [R0] ;  /* 0x0000000000028984 */ /* 0x000fe80000000800 */
[----:B------:R-:W0:Y:S02]  /*01e0*/  @!P0 LDS R9, [R6] ;  /* 0x0000000006098984 */ /* 0x000e240000000800 */
[----:B0-----:R-:W-:-:S05]  /*01f0*/  @!P0 FADD R9, R2, R9 ;  /* 0x0000000902098221 */ /* 0x001fca0000000000 */
[----:B------:R0:W-:Y:S01]  /*0200*/  @!P0 STS [R4], R9 ;  /* 0x0000000904008388 */ /* 0x0001e20000000800 */
[----:B------:R-:W-:Y:S06]  /*0210*/  BAR.SYNC.DEFER_BLOCKING 0x0 ;  /* 0x0000000000007b1d */ /* 0x000fec0000010000 */
[----:B------:R-:W-:Y:S05]  /*0220*/  @P1 EXIT ;  /* 0x000000000000194d */ /* 0x000fea0003800000 */
[----:B------:R-:W1:Y:S01]  /*0230*/  LDS R5, [R4] ;  /* 0x0000000004057984 */ /* 0x000e620000000800 */
[----:B------:R-:W2:Y:S02]  /*0240*/  LDC.64 R2, c[0x0][0x390] ;  /* 0x0000e400ff027b82 */ /* 0x000ea40000000a00 */
[----:B--2---:R-:W-:-:S05]  /*0250*/  IMAD.WIDE R2, R7, 0x4, R2 ;  /* 0x0000000407027825 */ /* 0x004fca00078e0202 */
[----:B-1----:R-:W-:Y:S01]  /*0260*/  STG.E desc[UR8][R2.64], R5 ;  /* 0x0000000502007986 */ /* 0x002fe2000c101908 */
[----:B------:R-:W-:Y:S05]  /*0270*/  EXIT ;  /* 0x000000000000794d */ /* 0x000fea0003800000 */
.L_x_0:
[----:B------:R-:W-:-:S00]  /*0280*/  BRA `(.L_x_0) ;  /* 0xfffffffc00fc7947 */ /* 0x000fc0000383ffff */
[----:B------:R-:W-:-:S00]  /*0290*/  NOP ;  /* 0x0000000000007918 */ /* 0x000fc00000000000 */
        /* <DEDUP_REMOVED lines=14> */
.L_x_1:


//--------------------- .nv.shared._Z19elementWiseAdditionPfS_S_i --------------------------
	.section	.nv.shared._Z19elementWiseAdditionPfS_S_i,"aw",@nobits
	.sectionflags	@""
	.align	4
.nv.shared._Z19elementWiseAdditionPfS_S_i:
	.zero		1408


//--------------------- .nv.shared.reserved.0     --------------------------
	.section	.nv.shared.reserved.0,"aw",@nobits
	.weak		__nv_reservedSMEM_offset_0_alias
	.size		__nv_reservedSMEM_offset_0_alias, 0, 64
	.other		__nv_reservedSMEM_offset_0_alias,@"STO_CUDA_RESERVED_SHARED STV_DEFAULT"
__nv_reservedSMEM_offset_0_alias:
	.zero		0
	.zero		64


//--------------------- .nv.constant0._Z19elementWiseAdditionPfS_S_i --------------------------
	.section	.nv.constant0._Z19elementWiseAdditionPfS_S_i,"a",@progbits
	.sectionflags	@""
	.align	4
.nv.constant0._Z19elementWiseAdditionPfS_S_i:
	.zero		924


//--------------------- SYMBOLS --------------------------

	.type		.nv.reservedSmem.offset0,@object
	.size		.nv.reservedSmem.offset0,0x4
	.type		.nv.reservedSmem.cap,@object
	.size		.nv.reservedSmem.cap,0x4
